	.headerflags	@"EF_CUDA_TEXMODE_UNIFIED EF_CUDA_64BIT_ADDRESS EF_CUDA_ACCELERATORS EF_CUDA_SM90 EF_CUDA_VIRTUAL_SM(EF_CUDA_SM90)"
	.elftype	@"ET_EXEC"


//--------------------- .nv.info                  --------------------------
	.section	.nv.info,"",@"SHT_CUDA_INFO"
	.align	4


	//----- nvinfo : EIATTR_REGCOUNT
	.align		4
        /*0000*/ 	.byte	0x04, 0x2f
        /*0002*/ 	.short	(.L_1 - .L_0)
	.align		4
.L_0:
        /*0004*/ 	.word	index@(triton_poi_fused__to_copy_0)
        /*0008*/ 	.word	0x0000000a


	//----- nvinfo : EIATTR_MIN_STACK_SIZE
	.align		4
.L_1:
        /*000c*/ 	.byte	0x04, 0x12
        /*000e*/ 	.short	(.L_3 - .L_2)
	.align		4
.L_2:
        /*0010*/ 	.word	index@(triton_poi_fused__to_copy_0)
        /*0014*/ 	.word	0x00000000


	//----- nvinfo : EIATTR_FRAME_SIZE
	.align		4
.L_3:
        /*0018*/ 	.byte	0x04, 0x11
        /*001a*/ 	.short	(.L_5 - .L_4)
	.align		4
.L_4:
        /*001c*/ 	.word	index@(triton_poi_fused__to_copy_0)
        /*0020*/ 	.word	0x00000000


	//----- nvinfo : EIATTR_MIN_STACK_SIZE
	.align		4
.L_5:
        /*0024*/ 	.byte	0x04, 0x12
        /*0026*/ 	.short	(.L_7 - .L_6)
	.align		4
.L_6:
        /*0028*/ 	.word	index@(triton_poi_fused__to_copy_0)
        /*002c*/ 	.word	0x00000000
.L_7:


//--------------------- .nv.info.triton_poi_fused__to_copy_0 --------------------------
	.section	.nv.info.triton_poi_fused__to_copy_0,"",@"SHT_CUDA_INFO"
	.sectionflags	@""
	.align	4


	//----- nvinfo : EIATTR_CUDA_API_VERSION
	.align		4
        /*0000*/ 	.byte	0x04, 0x37
        /*0002*/ 	.short	(.L_9 - .L_8)
.L_8:
        /*0004*/ 	.word	0x0000007c


	//----- nvinfo : EIATTR_KPARAM_INFO
	.align		4
.L_9:
        /*0008*/ 	.byte	0x04, 0x17
        /*000a*/ 	.short	(.L_11 - .L_10)
.L_10:
        /*000c*/ 	.word	0x00000000
        /*0010*/ 	.short	0x0001
        /*0012*/ 	.short	0x0008
        /*0014*/ 	.byte	0x00, 0xf0, 0x11, 0x00


	//----- nvinfo : EIATTR_KPARAM_INFO
	.align		4
.L_11:
        /*0018*/ 	.byte	0x04, 0x17
        /*001a*/ 	.short	(.L_13 - .L_12)
.L_12:
        /*001c*/ 	.word	0x00000000
        /*0020*/ 	.short	0x0000
        /*0022*/ 	.short	0x0000
        /*0024*/ 	.byte	0x00, 0xf4, 0x21, 0x00


	//----- nvinfo : EIATTR_SPARSE_MMA_MASK
	.align		4
.L_13:
        /*0028*/ 	.byte	0x03, 0x50
        /*002a*/ 	.short	0x0000


	//----- nvinfo : EIATTR_MAXREG_COUNT
	.align		4
        /*002c*/ 	.byte	0x03, 0x1b
        /*002e*/ 	.short	0x00ff


	//----- nvinfo : EIATTR_EXIT_INSTR_OFFSETS
	.align		4
        /*0030*/ 	.byte	0x04, 0x1c
        /*0032*/ 	.short	(.L_15 - .L_14)


	//   ....[0]....
.L_14:
        /*0034*/ 	.word	0x00000100


	//   ....[1]....
        /*0038*/ 	.word	0x00000130


	//----- nvinfo : EIATTR_REQNTID
	.align		4
.L_15:
        /*003c*/ 	.byte	0x04, 0x10
        /*003e*/ 	.short	(.L_17 - .L_16)
.L_16:
        /*0040*/ 	.word	0x00000020
        /*0044*/ 	.word	0x00000001
        /*0048*/ 	.word	0x00000001


	//----- nvinfo : EIATTR_CBANK_PARAM_SIZE
	.align		4
.L_17:
        /*004c*/ 	.byte	0x03, 0x19
        /*004e*/ 	.short	0x000c


	//----- nvinfo : EIATTR_PARAM_CBANK
	.align		4
        /*0050*/ 	.byte	0x04, 0x0a
        /*0052*/ 	.short	(.L_19 - .L_18)
	.align		4
.L_18:
        /*0054*/ 	.word	index@(.nv.constant0.triton_poi_fused__to_copy_0)
        /*0058*/ 	.short	0x0210
        /*005a*/ 	.short	0x000c


	//----- nvinfo : EIATTR_SW_WAR
	.align		4
.L_19:
        /*005c*/ 	.byte	0x04, 0x36
        /*005e*/ 	.short	(.L_21 - .L_20)
.L_20:
        /*0060*/ 	.word	0x00000008
.L_21:


//--------------------- .nv.callgraph             --------------------------
	.section	.nv.callgraph,"",@"SHT_CUDA_CALLGRAPH"
	.align	4
	.sectionentsize	8
	.align		4
        /*0000*/ 	.word	0x00000000
	.align		4
        /*0004*/ 	.word	0xffffffff
	.align		4
        /*0008*/ 	.word	0x00000000
	.align		4
        /*000c*/ 	.word	0xfffffffe
	.align		4
        /*0010*/ 	.word	0x00000000
	.align		4
        /*0014*/ 	.word	0xfffffffd
	.align		4
        /*0018*/ 	.word	0x00000000
	.align		4
        /*001c*/ 	.word	0xfffffffc


//--------------------- .text.triton_poi_fused__to_copy_0 --------------------------
	.section	.text.triton_poi_fused__to_copy_0,"ax",@progbits
	.align	128
        .global         triton_poi_fused__to_copy_0
        .type           triton_poi_fused__to_copy_0,@function
        .size           triton_poi_fused__to_copy_0,(.L_x_1 - triton_poi_fused__to_copy_0)
        .other          triton_poi_fused__to_copy_0,@"STO_CUDA_ENTRY STV_DEFAULT"
triton_poi_fused__to_copy_0:
.text.triton_poi_fused__to_copy_0:
[----:B------:R-:W0:Y:S02]  /*0000*/  LDC R1, c[0x0][0x28] ;  /* 0x00000a00ff017b82 */ /* 0x000e240000000800 */
[----:B------:R-:W1:Y:S01]  /*0010*/  S2R R6, SR_TID.X ;  /* 0x0000000000067919 */ /* 0x000e620000002100 */
[----:B------:R-:W-:Y:S01]  /*0020*/  IMAD.MOV.U32 R7, RZ, RZ, 0x40000000 ;  /* 0x40000000ff077424 */ /* 0x000fe200078e00ff */
[----:B------:R-:W2:Y:S01]  /*0030*/  LDC.64 R2, c[0x0][0x210] ;  /* 0x00008400ff027b82 */ /* 0x000ea20000000a00 */
[----:B------:R-:W3:Y:S01]  /*0040*/  S2R R5, SR_CTAID.X ;  /* 0x0000000000057919 */ /* 0x000ee20000002500 */
[C---:B-1----:R-:W-:Y:S02]  /*0050*/  LOP3.LUT R0, R6.reuse, 0x1, RZ, 0xc0, !PT ;  /* 0x0000000106007812 */ /* 0x042fe400078ec0ff */
[----:B------:R-:W-:-:S03]  /*0060*/  LOP3.LUT P0, RZ, R6, 0x1e, RZ, 0xc0, !PT ;  /* 0x0000001e06ff7812 */ /* 0x000fc6000780c0ff */
[----:B---3--:R-:W-:-:S04]  /*0070*/  IMAD R5, R5, 0x2, R0 ;  /* 0x0000000205057824 */ /* 0x008fc800078e0200 */
[C---:B--2---:R-:W-:Y:S01]  /*0080*/  IMAD.WIDE R2, R5.reuse, 0x8, R2 ;  /* 0x0000000805027825 */ /* 0x044fe200078e0202 */
[----:B------:R-:W-:Y:S02]  /*0090*/  I2FP.F32.S32 R0, R5 ;  /* 0x0000000500007245 */ /* 0x000fe40000201400 */
[----:B------:R-:W-:-:S03]  /*00a0*/  ISETP.LT.AND P0, PT, R5, 0x2, !P0 ;  /* 0x000000020500780c */ /* 0x000fc60004701270 */
[----:B------:R-:W-:-:S04]  /*00b0*/  FADD R0, R0, 0.5 ;  /* 0x3f00000000007421 */ /* 0x000fc80000000000 */
[----:B------:R-:W-:-:S05]  /*00c0*/  FFMA R0, R0, R7, -0.5 ;  /* 0xbf00000000007423 */ /* 0x000fca0000000007 */
[----:B------:R-:W-:-:S04]  /*00d0*/  FMNMX R0, RZ, R0, !PT ;  /* 0x00000000ff007209 */ /* 0x000fc80007800000 */
[----:B------:R-:W1:Y:S02]  /*00e0*/  F2I.TRUNC.NTZ R4, R0 ;  /* 0x0000000000047305 */ /* 0x000e64000020f100 */
[----:B-1----:R-:W-:Y:S01]  /*00f0*/  SHF.R.S32.HI R5, RZ, 0x1f, R4 ;  /* 0x0000001fff057819 */ /* 0x002fe20000011404 */
[----:B------:R-:W-:Y:S06]  /*0100*/  @!P0 EXIT ;  /* 0x000000000000894d */ /* 0x000fec0003800000 */
[----:B------:R-:W-:Y:S02]  /*0110*/  ULDC.64 UR4, c[0x0][0x208] ;  /* 0x0000820000047ab9 */ /* 0x000fe40000000a00 */
[----:B------:R-:W-:Y:S01]  /*0120*/  STG.E.64 desc[UR4][R2.64], R4 ;  /* 0x0000000402007986 */ /* 0x000fe2000c101b04 */
[----:B------:R-:W-:Y:S05]  /*0130*/  EXIT ;  /* 0x000000000000794d */ /* 0x000fea0003800000 */
.L_x_0:
[----:B------:R-:W-:-:S00]  /*0140*/  BRA `(.L_x_0) ;  /* 0xfffffffc00fc7947 */ /* 0x000fc0000383ffff */
[----:B------:R-:W-:-:S00]  /*0150*/  NOP ;  /* 0x0000000000007918 */ /* 0x000fc00000000000 */
        /* <DEDUP_REMOVED lines=10> */
.L_x_1:


//--------------------- .nv.constant0.triton_poi_fused__to_copy_0 --------------------------
	.section	.nv.constant0.triton_poi_fused__to_copy_0,"a",@progbits
	.sectionflags	@""
	.align	4
.nv.constant0.triton_poi_fused__to_copy_0:
	.zero		540
